//
// Generated by NVIDIA NVVM Compiler
//
// Compiler Build ID: CL-36424714
// Cuda compilation tools, release 13.0, V13.0.88
// Based on NVVM 20.0.0
//

.version 9.0
.target sm_100
.address_size 64

	// .globl	_Z9transposePfS_ii
// _ZZ9transposePfS_iiE4tile has been demoted

.visible .entry _Z9transposePfS_ii(
	.param .u64 .ptr .align 1 _Z9transposePfS_ii_param_0,
	.param .u64 .ptr .align 1 _Z9transposePfS_ii_param_1,
	.param .u32 _Z9transposePfS_ii_param_2,
	.param .u32 _Z9transposePfS_ii_param_3
)
{
	.reg .pred 	%p<7>;
	.reg .b32 	%r<25>;
	.reg .b32 	%f<3>;
	.reg .b64 	%rd<9>;
	// demoted variable
	.shared .align 4 .b8 _ZZ9transposePfS_iiE4tile[4224];
	ld.param.u64 	%rd1, [_Z9transposePfS_ii_param_0];
	ld.param.u64 	%rd2, [_Z9transposePfS_ii_param_1];
	ld.param.u32 	%r9, [_Z9transposePfS_ii_param_2];
	ld.param.u32 	%r11, [_Z9transposePfS_ii_param_3];
	mov.u32 	%r12, %ctaid.x;
	shl.b32 	%r1, %r12, 5;
	mov.u32 	%r2, %tid.x;
	add.s32 	%r3, %r1, %r2;
	mov.u32 	%r13, %ctaid.y;
	shl.b32 	%r4, %r13, 5;
	mov.u32 	%r5, %tid.y;
	add.s32 	%r14, %r4, %r5;
	setp.ge.s32 	%p1, %r3, %r9;
	setp.ge.s32 	%p2, %r14, %r11;
	or.pred  	%p3, %p1, %p2;
	@%p3 bra 	$L__BB0_2;
	cvta.to.global.u64 	%rd3, %rd1;
	mad.lo.s32 	%r15, %r9, %r14, %r3;
	mul.wide.s32 	%rd4, %r15, 4;
	add.s64 	%rd5, %rd3, %rd4;
	ld.global.f32 	%f1, [%rd5];
	mov.u32 	%r16, _ZZ9transposePfS_iiE4tile;
	mad.lo.s32 	%r17, %r5, 132, %r16;
	shl.b32 	%r18, %r2, 2;
	add.s32 	%r19, %r17, %r18;
	st.shared.f32 	[%r19], %f1;
$L__BB0_2:
	bar.sync 	0;
	add.s32 	%r7, %r4, %r2;
	add.s32 	%r8, %r1, %r5;
	setp.ge.s32 	%p4, %r7, %r11;
	setp.ge.s32 	%p5, %r8, %r9;
	or.pred  	%p6, %p5, %p4;
	@%p6 bra 	$L__BB0_4;
	mov.u32 	%r20, _ZZ9transposePfS_iiE4tile;
	mad.lo.s32 	%r21, %r2, 132, %r20;
	shl.b32 	%r22, %r5, 2;
	add.s32 	%r23, %r21, %r22;
	ld.shared.f32 	%f2, [%r23];
	mad.lo.s32 	%r24, %r11, %r8, %r7;
	cvta.to.global.u64 	%rd6, %rd2;
	mul.wide.s32 	%rd7, %r24, 4;
	add.s64 	%rd8, %rd6, %rd7;
	st.global.f32 	[%rd8], %f2;
$L__BB0_4:
	ret;

}


// ===== COMPILED SASS (sm_100) =====

	.target	sm_100

	.elftype	@"ET_EXEC"


//--------------------- .note.nv.tkinfo           --------------------------
	.section	.note.nv.tkinfo,"",@"SHT_NOTE"
	.sectionflags	@"SHF_NOTE_NV_TKINFO"
	.tkinfo
        /*0018*/ 	.word	0x00000002
        /*0030*/ 	.string	""
        /*0030*/ 	.string	"ptxas"
        /*0030*/ 	.string	"Cuda compilation tools, release 13.0, V13.0.88"
        /*0030*/ 	.string	"Build cuda_13.0.r13.0/compiler.36424714_0"
        /*0030*/ 	.string	"-arch sm_100 -m 64 "



//--------------------- .note.nv.cuinfo           --------------------------
	.section	.note.nv.cuinfo,"",@"SHT_NOTE"
	.sectionflags	@"SHF_NOTE_NV_CUINFO"
        /*0018*/ 	.short	0x0002
        /*001a*/ 	.short	0x0064
        /*001c*/ 	.short	0x0082
	.zero		2


//--------------------- .nv.info                  --------------------------
	.section	.nv.info,"",@"SHT_CUDA_INFO"
	.align	4


	//----- nvinfo : EIATTR_REGCOUNT
	.align		4
        /*0000*/ 	.byte	0x04, 0x2f
        /*0002*/ 	.short	(.L_1 - .L_0)
	.align		4
.L_0:
        /*0004*/ 	.word	index@(_Z9transposePfS_ii)
        /*0008*/ 	.word	0x0000000c


	//----- nvinfo : EIATTR_FRAME_SIZE
	.align		4
.L_1:
        /*000c*/ 	.byte	0x04, 0x11
        /*000e*/ 	.short	(.L_3 - .L_2)
	.align		4
.L_2:
        /*0010*/ 	.word	index@(_Z9transposePfS_ii)
        /*0014*/ 	.word	0x00000000


	//----- nvinfo : EIATTR_MIN_STACK_SIZE
	.align		4
.L_3:
        /*0018*/ 	.byte	0x04, 0x12
        /*001a*/ 	.short	(.L_5 - .L_4)
	.align		4
.L_4:
        /*001c*/ 	.word	index@(_Z9transposePfS_ii)
        /*0020*/ 	.word	0x00000000
.L_5:


//--------------------- .nv.compat                --------------------------
	.section	.nv.compat,"",@"SHT_CUDA_COMPAT_INFO"
	.align	4
        /*0000*/ 	.byte	0x02, 0x09, 0x00, 0x00, 0x02, 0x02, 0x01, 0x00, 0x02, 0x05, 0x05, 0x00, 0x03, 0x07, 0x01, 0x01
        /*0010*/ 	.byte	0x02, 0x03, 0x00, 0x00, 0x02, 0x06, 0x01, 0x00, 0x04, 0x0b, 0x08, 0x00, 0x09, 0x00, 0x00, 0x00
        /*0020*/ 	.byte	0x00, 0x00, 0x00, 0x00


//--------------------- .nv.info._Z9transposePfS_ii --------------------------
	.section	.nv.info._Z9transposePfS_ii,"",@"SHT_CUDA_INFO"
	.sectionflags	@""
	.align	4


	//----- nvinfo : EIATTR_CUDA_API_VERSION
	.align		4
        /*0000*/ 	.byte	0x04, 0x37
        /*0002*/ 	.short	(.L_7 - .L_6)
.L_6:
        /*0004*/ 	.word	0x00000082


	//----- nvinfo : EIATTR_KPARAM_INFO
	.align		4
.L_7:
        /*0008*/ 	.byte	0x04, 0x17
        /*000a*/ 	.short	(.L_9 - .L_8)
.L_8:
        /*000c*/ 	.word	0x00000000
        /*0010*/ 	.short	0x0003
        /*0012*/ 	.short	0x0014
        /*0014*/ 	.byte	0x00, 0xf0, 0x11, 0x00


	//----- nvinfo : EIATTR_KPARAM_INFO
	.align		4
.L_9:
        /*0018*/ 	.byte	0x04, 0x17
        /*001a*/ 	.short	(.L_11 - .L_10)
.L_10:
        /*001c*/ 	.word	0x00000000
        /*0020*/ 	.short	0x0002
        /*0022*/ 	.short	0x0010
        /*0024*/ 	.byte	0x00, 0xf0, 0x11, 0x00


	//----- nvinfo : EIATTR_KPARAM_INFO
	.align		4
.L_11:
        /*0028*/ 	.byte	0x04, 0x17
        /*002a*/ 	.short	(.L_13 - .L_12)
.L_12:
        /*002c*/ 	.word	0x00000000
        /*0030*/ 	.short	0x0001
        /*0032*/ 	.short	0x0008
        /*0034*/ 	.byte	0x00, 0xf5, 0x21, 0x00


	//----- nvinfo : EIATTR_KPARAM_INFO
	.align		4
.L_13:
        /*0038*/ 	.byte	0x04, 0x17
        /*003a*/ 	.short	(.L_15 - .L_14)
.L_14:
        /*003c*/ 	.word	0x00000000
        /*0040*/ 	.short	0x0000
        /*0042*/ 	.short	0x0000
        /*0044*/ 	.byte	0x00, 0xf5, 0x21, 0x00


	//----- nvinfo : EIATTR_SPARSE_MMA_MASK
	.align		4
.L_15:
        /*0048*/ 	.byte	0x03, 0x50
        /*004a*/ 	.short	0x0000


	//----- nvinfo : EIATTR_MAXREG_COUNT
	.align		4
        /*004c*/ 	.byte	0x03, 0x1b
        /*004e*/ 	.short	0x00ff


	//----- nvinfo : EIATTR_NUM_BARRIERS
	.align		4
        /*0050*/ 	.byte	0x02, 0x4c
        /*0052*/ 	.byte	0x01
	.zero		1


	//----- nvinfo : EIATTR_MERCURY_ISA_VERSION
	.align		4
        /*0054*/ 	.byte	0x03, 0x5f
        /*0056*/ 	.short	0x0101


	//----- nvinfo : EIATTR_VRC_CTA_INIT_COUNT
	.align		4
        /*0058*/ 	.byte	0x02, 0x4a
	.zero		1
	.zero		1


	//----- nvinfo : EIATTR_EXIT_INSTR_OFFSETS
	.align		4
        /*005c*/ 	.byte	0x04, 0x1c
        /*005e*/ 	.short	(.L_17 - .L_16)


	//   ....[0]....
.L_16:
        /*0060*/ 	.word	0x000001a0


	//   ....[1]....
        /*0064*/ 	.word	0x00000250


	//----- nvinfo : EIATTR_CBANK_PARAM_SIZE
	.align		4
.L_17:
        /*0068*/ 	.byte	0x03, 0x19
        /*006a*/ 	.short	0x0018


	//----- nvinfo : EIATTR_PARAM_CBANK
	.align		4
        /*006c*/ 	.byte	0x04, 0x0a
        /*006e*/ 	.short	(.L_19 - .L_18)
	.align		4
.L_18:
        /*0070*/ 	.word	index@(.nv.constant0._Z9transposePfS_ii)
        /*0074*/ 	.short	0x0380
        /*0076*/ 	.short	0x0018


	//----- nvinfo : EIATTR_SW_WAR
	.align		4
.L_19:
        /*0078*/ 	.byte	0x04, 0x36
        /*007a*/ 	.short	(.L_21 - .L_20)
.L_20:
        /*007c*/ 	.word	0x00000008
.L_21:


//--------------------- .nv.callgraph             --------------------------
	.section	.nv.callgraph,"",@"SHT_CUDA_CALLGRAPH"
	.align	4
	.sectionentsize	8
	.align		4
        /*0000*/ 	.word	0x00000000
	.align		4
        /*0004*/ 	.word	0xffffffff
	.align		4
        /*0008*/ 	.word	0x00000000
	.align		4
        /*000c*/ 	.word	0xfffffffe
	.align		4
        /*0010*/ 	.word	0x00000000
	.align		4
        /*0014*/ 	.word	0xfffffffd
	.align		4
        /*0018*/ 	.word	0x00000000
	.align		4
        /*001c*/ 	.word	0xfffffffc


//--------------------- .text._Z9transposePfS_ii  --------------------------
	.section	.text._Z9transposePfS_ii,"ax",@progbits
	.align	128
        .global         _Z9transposePfS_ii
        .type           _Z9transposePfS_ii,@function
        .size           _Z9transposePfS_ii,(.L_x_1 - _Z9transposePfS_ii)
        .other          _Z9transposePfS_ii,@"STO_CUDA_ENTRY STV_DEFAULT"
_Z9transposePfS_ii:
.text._Z9transposePfS_ii:
[----:B------:R-:W-:Y:S01]  /*0000*/  LDC R1, c[0x0][0x37c] ;  /* 0x0000df00ff017b82 */ /* 0x000fe20000000800 */
[----:B------:R-:W0:Y:S01]  /*0010*/  S2R R8, SR_TID.Y ;  /* 0x0000000000087919 */ /* 0x000e220000002200 */
[----:B------:R-:W1:Y:S01]  /*0020*/  LDCU.64 UR6, c[0x0][0x390] ;  /* 0x00007200ff0677ac */ /* 0x000e620008000a00 */
[----:B------:R-:W0:Y:S01]  /*0030*/  S2R R9, SR_CTAID.Y ;  /* 0x0000000000097919 */ /* 0x000e220000002600 */
[----:B------:R-:W2:Y:S01]  /*0040*/  LDCU.64 UR4, c[0x0][0x358] ;  /* 0x00006b00ff0477ac */ /* 0x000ea20008000a00 */
[----:B------:R-:W3:Y:S01]  /*0050*/  S2R R7, SR_CTAID.X ;  /* 0x0000000000077919 */ /* 0x000ee20000002500 */
[----:B------:R-:W3:Y:S01]  /*0060*/  S2R R6, SR_TID.X ;  /* 0x0000000000067919 */ /* 0x000ee20000002100 */
[----:B0-----:R-:W-:-:S05]  /*0070*/  IMAD R5, R9, 0x20, R8 ;  /* 0x0000002009057824 */ /* 0x001fca00078e0208 */
[----:B-1----:R-:W-:Y:S01]  /*0080*/  ISETP.GE.AND P0, PT, R5, UR7, PT ;  /* 0x0000000705007c0c */ /* 0x002fe2000bf06270 */
[----:B---3--:R-:W-:-:S05]  /*0090*/  IMAD R0, R7, 0x20, R6 ;  /* 0x0000002007007824 */ /* 0x008fca00078e0206 */
[----:B------:R-:W-:-:S13]  /*00a0*/  ISETP.GE.OR P0, PT, R0, UR6, P0 ;  /* 0x0000000600007c0c */ /* 0x000fda0008706670 */
[----:B------:R-:W0:Y:S01]  /*00b0*/  @!P0 LDC.64 R2, c[0x0][0x380] ;  /* 0x0000e000ff028b82 */ /* 0x000e220000000a00 */
[----:B------:R-:W-:-:S04]  /*00c0*/  @!P0 IMAD R5, R5, UR6, R0 ;  /* 0x0000000605058c24 */ /* 0x000fc8000f8e0200 */
[----:B0-----:R-:W-:-:S06]  /*00d0*/  @!P0 IMAD.WIDE R2, R5, 0x4, R2 ;  /* 0x0000000405028825 */ /* 0x001fcc00078e0202 */
[----:B--2---:R-:W2:Y:S01]  /*00e0*/  @!P0 LDG.E R2, desc[UR4][R2.64] ;  /* 0x0000000402028981 */ /* 0x004ea2000c1e1900 */
[----:B------:R-:W-:Y:S01]  /*00f0*/  @!P0 MOV R0, 0x400 ;  /* 0x0000040000008802 */ /* 0x000fe20000000f00 */
[----:B------:R-:W-:Y:S01]  /*0100*/  IMAD R7, R7, 0x20, R8 ;  /* 0x0000002007077824 */ /* 0x000fe200078e0208 */
[----:B------:R-:W-:Y:S01]  /*0110*/  LEA R4, R9, R6, 0x5 ;  /* 0x0000000609047211 */ /* 0x000fe200078e28ff */
[----:B------:R-:W0:Y:S03]  /*0120*/  @!P0 S2R R5, SR_CgaCtaId ;  /* 0x0000000000058919 */ /* 0x000e260000008800 */
[----:B------:R-:W-:-:S04]  /*0130*/  ISETP.GE.AND P1, PT, R4, UR7, PT ;  /* 0x0000000704007c0c */ /* 0x000fc8000bf26270 */
[----:B------:R-:W-:Y:S02]  /*0140*/  ISETP.GE.OR P1, PT, R7, UR6, P1 ;  /* 0x0000000607007c0c */ /* 0x000fe40008f26670 */
[----:B0-----:R-:W-:-:S05]  /*0150*/  @!P0 LEA R0, R5, R0, 0x18 ;  /* 0x0000000005008211 */ /* 0x001fca00078ec0ff */
[----:B------:R-:W-:-:S05]  /*0160*/  @!P0 IMAD R0, R8, 0x84, R0 ;  /* 0x0000008408008824 */ /* 0x000fca00078e0200 */
[----:B------:R-:W-:-:S05]  /*0170*/  @!P0 LEA R5, R6, R0, 0x2 ;  /* 0x0000000006058211 */ /* 0x000fca00078e10ff */
[----:B--2---:R0:W-:Y:S01]  /*0180*/  @!P0 STS [R5], R2 ;  /* 0x0000000205008388 */ /* 0x0041e20000000800 */
[----:B------:R-:W-:Y:S06]  /*0190*/  BAR.SYNC.DEFER_BLOCKING 0x0 ;  /* 0x0000000000007b1d */ /* 0x000fec0000010000 */
[----:B------:R-:W-:Y:S05]  /*01a0*/  @P1 EXIT ;  /* 0x000000000000194d */ /* 0x000fea0003800000 */
[----:B------:R-:W1:Y:S01]  /*01b0*/  S2R R3, SR_CgaCtaId ;  /* 0x0000000000037919 */ /* 0x000e620000008800 */
[----:B------:R-:W-:Y:S01]  /*01c0*/  MOV R0, 0x400 ;  /* 0x0000040000007802 */ /* 0x000fe20000000f00 */
[----:B------:R-:W-:-:S03]  /*01d0*/  IMAD R7, R7, UR7, R4 ;  /* 0x0000000707077c24 */ /* 0x000fc6000f8e0204 */
[----:B-1----:R-:W-:-:S05]  /*01e0*/  LEA R3, R3, R0, 0x18 ;  /* 0x0000000003037211 */ /* 0x002fca00078ec0ff */
[----:B------:R-:W-:Y:S02]  /*01f0*/  IMAD R0, R6, 0x84, R3 ;  /* 0x0000008406007824 */ /* 0x000fe400078e0203 */
[----:B0-----:R-:W0:Y:S02]  /*0200*/  LDC.64 R2, c[0x0][0x388] ;  /* 0x0000e200ff027b82 */ /* 0x001e240000000a00 */
[----:B------:R-:W-:-:S05]  /*0210*/  IMAD R0, R8, 0x4, R0 ;  /* 0x0000000408007824 */ /* 0x000fca00078e0200 */
[----:B------:R-:W1:Y:S01]  /*0220*/  LDS R5, [R0] ;  /* 0x0000000000057984 */ /* 0x000e620000000800 */
[----:B0-----:R-:W-:-:S05]  /*0230*/  IMAD.WIDE R2, R7, 0x4, R2 ;  /* 0x0000000407027825 */ /* 0x001fca00078e0202 */
[----:B-1----:R-:W-:Y:S01]  /*0240*/  STG.E desc[UR4][R2.64], R5 ;  /* 0x0000000502007986 */ /* 0x002fe2000c101904 */
[----:B------:R-:W-:Y:S05]  /*0250*/  EXIT ;  /* 0x000000000000794d */ /* 0x000fea0003800000 */
.L_x_0:
[----:B------:R-:W-:-:S00]  /*0260*/  BRA `(.L_x_0) ;  /* 0xfffffffc00fc7947 */ /* 0x000fc0000383ffff */
[----:B------:R-:W-:-:S00]  /*0270*/  NOP ;  /* 0x0000000000007918 */ /* 0x000fc00000000000 */
        /* <DEDUP_REMOVED lines=8> */
.L_x_1:


//--------------------- .nv.shared._Z9transposePfS_ii --------------------------
	.section	.nv.shared._Z9transposePfS_ii,"aw",@nobits
	.sectionflags	@""
	.align	4
.nv.shared._Z9transposePfS_ii:
	.zero		5248


//--------------------- .nv.shared.reserved.0     --------------------------
	.section	.nv.shared.reserved.0,"aw",@nobits
	.weak		__nv_reservedSMEM_offset_0_alias
	.size		__nv_reservedSMEM_offset_0_alias, 0, 64
	.other		__nv_reservedSMEM_offset_0_alias,@"STO_CUDA_RESERVED_SHARED STV_DEFAULT"
__nv_reservedSMEM_offset_0_alias:
	.zero		0
	.zero		64


//--------------------- .nv.constant0._Z9transposePfS_ii --------------------------
	.section	.nv.constant0._Z9transposePfS_ii,"a",@progbits
	.sectionflags	@""
	.align	4
.nv.constant0._Z9transposePfS_ii:
	.zero		920


//--------------------- SYMBOLS --------------------------

	.type		.nv.reservedSmem.offset0,@object
	.size		.nv.reservedSmem.offset0,0x4
	.type		.nv.reservedSmem.cap,@object
	.size		.nv.reservedSmem.cap,0x4
